//
// Generated by NVIDIA NVVM Compiler
//
// Compiler Build ID: CL-36424714
// Cuda compilation tools, release 13.0, V13.0.88
// Based on NVVM 20.0.0
//

.version 9.0
.target sm_100
.address_size 64

	// .globl	_Z11matvec_biasPfS_S_S_ii

.visible .entry _Z11matvec_biasPfS_S_S_ii(
	.param .u64 .ptr .align 1 _Z11matvec_biasPfS_S_S_ii_param_0,
	.param .u64 .ptr .align 1 _Z11matvec_biasPfS_S_S_ii_param_1,
	.param .u64 .ptr .align 1 _Z11matvec_biasPfS_S_S_ii_param_2,
	.param .u64 .ptr .align 1 _Z11matvec_biasPfS_S_S_ii_param_3,
	.param .u32 _Z11matvec_biasPfS_S_S_ii_param_4,
	.param .u32 _Z11matvec_biasPfS_S_S_ii_param_5
)
{
	.reg .pred 	%p<11>;
	.reg .b32 	%r<38>;
	.reg .b32 	%f<114>;
	.reg .b64 	%rd<34>;

	ld.param.u64 	%rd12, [_Z11matvec_biasPfS_S_S_ii_param_0];
	ld.param.u64 	%rd13, [_Z11matvec_biasPfS_S_S_ii_param_1];
	ld.param.u64 	%rd10, [_Z11matvec_biasPfS_S_S_ii_param_2];
	ld.param.u64 	%rd11, [_Z11matvec_biasPfS_S_S_ii_param_3];
	ld.param.u32 	%r24, [_Z11matvec_biasPfS_S_S_ii_param_4];
	ld.param.u32 	%r23, [_Z11matvec_biasPfS_S_S_ii_param_5];
	cvta.to.global.u64 	%rd1, %rd13;
	cvta.to.global.u64 	%rd2, %rd12;
	mov.u32 	%r25, %ctaid.x;
	mov.u32 	%r26, %ntid.x;
	mov.u32 	%r27, %tid.x;
	mad.lo.s32 	%r1, %r25, %r26, %r27;
	setp.ge.s32 	%p1, %r1, %r24;
	@%p1 bra 	$L__BB0_15;
	setp.lt.s32 	%p2, %r23, 1;
	mov.f32 	%f113, 0f00000000;
	@%p2 bra 	$L__BB0_14;
	mul.lo.s32 	%r2, %r23, %r1;
	and.b32  	%r3, %r23, 15;
	setp.lt.u32 	%p3, %r23, 16;
	mov.f32 	%f113, 0f00000000;
	mov.b32 	%r34, 0;
	@%p3 bra 	$L__BB0_5;
	and.b32  	%r34, %r23, 2147483632;
	neg.s32 	%r32, %r34;
	add.s64 	%rd3, %rd2, 32;
	add.s64 	%rd32, %rd1, 32;
	mov.f32 	%f113, 0f00000000;
	mov.u32 	%r31, %r2;
$L__BB0_4:
	.pragma "nounroll";
	mul.wide.s32 	%rd14, %r31, 4;
	add.s64 	%rd15, %rd3, %rd14;
	ld.global.f32 	%f18, [%rd15+-32];
	ld.global.f32 	%f19, [%rd32+-32];
	fma.rn.f32 	%f20, %f18, %f19, %f113;
	ld.global.f32 	%f21, [%rd15+-28];
	ld.global.f32 	%f22, [%rd32+-28];
	fma.rn.f32 	%f23, %f21, %f22, %f20;
	ld.global.f32 	%f24, [%rd15+-24];
	ld.global.f32 	%f25, [%rd32+-24];
	fma.rn.f32 	%f26, %f24, %f25, %f23;
	ld.global.f32 	%f27, [%rd15+-20];
	ld.global.f32 	%f28, [%rd32+-20];
	fma.rn.f32 	%f29, %f27, %f28, %f26;
	ld.global.f32 	%f30, [%rd15+-16];
	ld.global.f32 	%f31, [%rd32+-16];
	fma.rn.f32 	%f32, %f30, %f31, %f29;
	ld.global.f32 	%f33, [%rd15+-12];
	ld.global.f32 	%f34, [%rd32+-12];
	fma.rn.f32 	%f35, %f33, %f34, %f32;
	ld.global.f32 	%f36, [%rd15+-8];
	ld.global.f32 	%f37, [%rd32+-8];
	fma.rn.f32 	%f38, %f36, %f37, %f35;
	ld.global.f32 	%f39, [%rd15+-4];
	ld.global.f32 	%f40, [%rd32+-4];
	fma.rn.f32 	%f41, %f39, %f40, %f38;
	ld.global.f32 	%f42, [%rd15];
	ld.global.f32 	%f43, [%rd32];
	fma.rn.f32 	%f44, %f42, %f43, %f41;
	ld.global.f32 	%f45, [%rd15+4];
	ld.global.f32 	%f46, [%rd32+4];
	fma.rn.f32 	%f47, %f45, %f46, %f44;
	ld.global.f32 	%f48, [%rd15+8];
	ld.global.f32 	%f49, [%rd32+8];
	fma.rn.f32 	%f50, %f48, %f49, %f47;
	ld.global.f32 	%f51, [%rd15+12];
	ld.global.f32 	%f52, [%rd32+12];
	fma.rn.f32 	%f53, %f51, %f52, %f50;
	ld.global.f32 	%f54, [%rd15+16];
	ld.global.f32 	%f55, [%rd32+16];
	fma.rn.f32 	%f56, %f54, %f55, %f53;
	ld.global.f32 	%f57, [%rd15+20];
	ld.global.f32 	%f58, [%rd32+20];
	fma.rn.f32 	%f59, %f57, %f58, %f56;
	ld.global.f32 	%f60, [%rd15+24];
	ld.global.f32 	%f61, [%rd32+24];
	fma.rn.f32 	%f62, %f60, %f61, %f59;
	ld.global.f32 	%f63, [%rd15+28];
	ld.global.f32 	%f64, [%rd32+28];
	fma.rn.f32 	%f113, %f63, %f64, %f62;
	add.s32 	%r32, %r32, 16;
	add.s32 	%r31, %r31, 16;
	add.s64 	%rd32, %rd32, 64;
	setp.ne.s32 	%p4, %r32, 0;
	@%p4 bra 	$L__BB0_4;
$L__BB0_5:
	setp.eq.s32 	%p5, %r3, 0;
	@%p5 bra 	$L__BB0_14;
	and.b32  	%r11, %r23, 7;
	setp.lt.u32 	%p6, %r3, 8;
	@%p6 bra 	$L__BB0_8;
	add.s32 	%r29, %r34, %r2;
	mul.wide.s32 	%rd16, %r29, 4;
	add.s64 	%rd17, %rd2, %rd16;
	ld.global.f32 	%f66, [%rd17];
	mul.wide.u32 	%rd18, %r34, 4;
	add.s64 	%rd19, %rd1, %rd18;
	ld.global.f32 	%f67, [%rd19];
	fma.rn.f32 	%f68, %f66, %f67, %f113;
	ld.global.f32 	%f69, [%rd17+4];
	ld.global.f32 	%f70, [%rd19+4];
	fma.rn.f32 	%f71, %f69, %f70, %f68;
	ld.global.f32 	%f72, [%rd17+8];
	ld.global.f32 	%f73, [%rd19+8];
	fma.rn.f32 	%f74, %f72, %f73, %f71;
	ld.global.f32 	%f75, [%rd17+12];
	ld.global.f32 	%f76, [%rd19+12];
	fma.rn.f32 	%f77, %f75, %f76, %f74;
	ld.global.f32 	%f78, [%rd17+16];
	ld.global.f32 	%f79, [%rd19+16];
	fma.rn.f32 	%f80, %f78, %f79, %f77;
	ld.global.f32 	%f81, [%rd17+20];
	ld.global.f32 	%f82, [%rd19+20];
	fma.rn.f32 	%f83, %f81, %f82, %f80;
	ld.global.f32 	%f84, [%rd17+24];
	ld.global.f32 	%f85, [%rd19+24];
	fma.rn.f32 	%f86, %f84, %f85, %f83;
	ld.global.f32 	%f87, [%rd17+28];
	ld.global.f32 	%f88, [%rd19+28];
	fma.rn.f32 	%f113, %f87, %f88, %f86;
	add.s32 	%r34, %r34, 8;
$L__BB0_8:
	setp.eq.s32 	%p7, %r11, 0;
	@%p7 bra 	$L__BB0_14;
	and.b32  	%r14, %r23, 3;
	setp.lt.u32 	%p8, %r11, 4;
	@%p8 bra 	$L__BB0_11;
	add.s32 	%r30, %r34, %r2;
	mul.wide.s32 	%rd20, %r30, 4;
	add.s64 	%rd21, %rd2, %rd20;
	ld.global.f32 	%f90, [%rd21];
	mul.wide.u32 	%rd22, %r34, 4;
	add.s64 	%rd23, %rd1, %rd22;
	ld.global.f32 	%f91, [%rd23];
	fma.rn.f32 	%f92, %f90, %f91, %f113;
	ld.global.f32 	%f93, [%rd21+4];
	ld.global.f32 	%f94, [%rd23+4];
	fma.rn.f32 	%f95, %f93, %f94, %f92;
	ld.global.f32 	%f96, [%rd21+8];
	ld.global.f32 	%f97, [%rd23+8];
	fma.rn.f32 	%f98, %f96, %f97, %f95;
	ld.global.f32 	%f99, [%rd21+12];
	ld.global.f32 	%f100, [%rd23+12];
	fma.rn.f32 	%f113, %f99, %f100, %f98;
	add.s32 	%r34, %r34, 4;
$L__BB0_11:
	setp.eq.s32 	%p9, %r14, 0;
	@%p9 bra 	$L__BB0_14;
	mul.wide.u32 	%rd24, %r34, 4;
	add.s64 	%rd33, %rd1, %rd24;
	add.s32 	%r37, %r34, %r2;
	neg.s32 	%r36, %r14;
$L__BB0_13:
	.pragma "nounroll";
	mul.wide.s32 	%rd25, %r37, 4;
	add.s64 	%rd26, %rd2, %rd25;
	ld.global.f32 	%f101, [%rd26];
	ld.global.f32 	%f102, [%rd33];
	fma.rn.f32 	%f113, %f101, %f102, %f113;
	add.s64 	%rd33, %rd33, 4;
	add.s32 	%r37, %r37, 1;
	add.s32 	%r36, %r36, 1;
	setp.ne.s32 	%p10, %r36, 0;
	@%p10 bra 	$L__BB0_13;
$L__BB0_14:
	cvta.to.global.u64 	%rd27, %rd10;
	mul.wide.s32 	%rd28, %r1, 4;
	add.s64 	%rd29, %rd27, %rd28;
	ld.global.f32 	%f103, [%rd29];
	add.f32 	%f104, %f113, %f103;
	cvta.to.global.u64 	%rd30, %rd11;
	add.s64 	%rd31, %rd30, %rd28;
	st.global.f32 	[%rd31], %f104;
$L__BB0_15:
	ret;

}


// ===== COMPILED SASS (sm_100) =====

	.target	sm_100

	.elftype	@"ET_EXEC"


//--------------------- .note.nv.tkinfo           --------------------------
	.section	.note.nv.tkinfo,"",@"SHT_NOTE"
	.sectionflags	@"SHF_NOTE_NV_TKINFO"
	.tkinfo
        /*0018*/ 	.word	0x00000002
        /*0030*/ 	.string	""
        /*0030*/ 	.string	"ptxas"
        /*0030*/ 	.string	"Cuda compilation tools, release 13.0, V13.0.88"
        /*0030*/ 	.string	"Build cuda_13.0.r13.0/compiler.36424714_0"
        /*0030*/ 	.string	"-arch sm_100 -m 64 "



//--------------------- .note.nv.cuinfo           --------------------------
	.section	.note.nv.cuinfo,"",@"SHT_NOTE"
	.sectionflags	@"SHF_NOTE_NV_CUINFO"
        /*0018*/ 	.short	0x0002
        /*001a*/ 	.short	0x0064
        /*001c*/ 	.short	0x0082
	.zero		2


//--------------------- .nv.info                  --------------------------
	.section	.nv.info,"",@"SHT_CUDA_INFO"
	.align	4


	//----- nvinfo : EIATTR_REGCOUNT
	.align		4
        /*0000*/ 	.byte	0x04, 0x2f
        /*0002*/ 	.short	(.L_1 - .L_0)
	.align		4
.L_0:
        /*0004*/ 	.word	index@(_Z11matvec_biasPfS_S_S_ii)
        /*0008*/ 	.word	0x0000001e


	//----- nvinfo : EIATTR_FRAME_SIZE
	.align		4
.L_1:
        /*000c*/ 	.byte	0x04, 0x11
        /*000e*/ 	.short	(.L_3 - .L_2)
	.align		4
.L_2:
        /*0010*/ 	.word	index@(_Z11matvec_biasPfS_S_S_ii)
        /*0014*/ 	.word	0x00000000


	//----- nvinfo : EIATTR_MIN_STACK_SIZE
	.align		4
.L_3:
        /*0018*/ 	.byte	0x04, 0x12
        /*001a*/ 	.short	(.L_5 - .L_4)
	.align		4
.L_4:
        /*001c*/ 	.word	index@(_Z11matvec_biasPfS_S_S_ii)
        /*0020*/ 	.word	0x00000000
.L_5:


//--------------------- .nv.compat                --------------------------
	.section	.nv.compat,"",@"SHT_CUDA_COMPAT_INFO"
	.align	4
        /*0000*/ 	.byte	0x02, 0x09, 0x00, 0x00, 0x02, 0x02, 0x01, 0x00, 0x02, 0x05, 0x05, 0x00, 0x03, 0x07, 0x01, 0x01
        /*0010*/ 	.byte	0x02, 0x03, 0x00, 0x00, 0x02, 0x06, 0x01, 0x00, 0x04, 0x0b, 0x08, 0x00, 0x09, 0x00, 0x00, 0x00
        /*0020*/ 	.byte	0x00, 0x00, 0x00, 0x00


//--------------------- .nv.info._Z11matvec_biasPfS_S_S_ii --------------------------
	.section	.nv.info._Z11matvec_biasPfS_S_S_ii,"",@"SHT_CUDA_INFO"
	.sectionflags	@""
	.align	4


	//----- nvinfo : EIATTR_CUDA_API_VERSION
	.align		4
        /*0000*/ 	.byte	0x04, 0x37
        /*0002*/ 	.short	(.L_7 - .L_6)
.L_6:
        /*0004*/ 	.word	0x00000082


	//----- nvinfo : EIATTR_KPARAM_INFO
	.align		4
.L_7:
        /*0008*/ 	.byte	0x04, 0x17
        /*000a*/ 	.short	(.L_9 - .L_8)
.L_8:
        /*000c*/ 	.word	0x00000000
        /*0010*/ 	.short	0x0005
        /*0012*/ 	.short	0x0024
        /*0014*/ 	.byte	0x00, 0xf0, 0x11, 0x00


	//----- nvinfo : EIATTR_KPARAM_INFO
	.align		4
.L_9:
        /*0018*/ 	.byte	0x04, 0x17
        /*001a*/ 	.short	(.L_11 - .L_10)
.L_10:
        /*001c*/ 	.word	0x00000000
        /*0020*/ 	.short	0x0004
        /*0022*/ 	.short	0x0020
        /*0024*/ 	.byte	0x00, 0xf0, 0x11, 0x00


	//----- nvinfo : EIATTR_KPARAM_INFO
	.align		4
.L_11:
        /*0028*/ 	.byte	0x04, 0x17
        /*002a*/ 	.short	(.L_13 - .L_12)
.L_12:
        /*002c*/ 	.word	0x00000000
        /*0030*/ 	.short	0x0003
        /*0032*/ 	.short	0x0018
        /*0034*/ 	.byte	0x00, 0xf5, 0x21, 0x00


	//----- nvinfo : EIATTR_KPARAM_INFO
	.align		4
.L_13:
        /*0038*/ 	.byte	0x04, 0x17
        /*003a*/ 	.short	(.L_15 - .L_14)
.L_14:
        /*003c*/ 	.word	0x00000000
        /*0040*/ 	.short	0x0002
        /*0042*/ 	.short	0x0010
        /*0044*/ 	.byte	0x00, 0xf5, 0x21, 0x00


	//----- nvinfo : EIATTR_KPARAM_INFO
	.align		4
.L_15:
        /*0048*/ 	.byte	0x04, 0x17
        /*004a*/ 	.short	(.L_17 - .L_16)
.L_16:
        /*004c*/ 	.word	0x00000000
        /*0050*/ 	.short	0x0001
        /*0052*/ 	.short	0x0008
        /*0054*/ 	.byte	0x00, 0xf5, 0x21, 0x00


	//----- nvinfo : EIATTR_KPARAM_INFO
	.align		4
.L_17:
        /*0058*/ 	.byte	0x04, 0x17
        /*005a*/ 	.short	(.L_19 - .L_18)
.L_18:
        /*005c*/ 	.word	0x00000000
        /*0060*/ 	.short	0x0000
        /*0062*/ 	.short	0x0000
        /*0064*/ 	.byte	0x00, 0xf5, 0x21, 0x00


	//----- nvinfo : EIATTR_SPARSE_MMA_MASK
	.align		4
.L_19:
        /*0068*/ 	.byte	0x03, 0x50
        /*006a*/ 	.short	0x0000


	//----- nvinfo : EIATTR_MAXREG_COUNT
	.align		4
        /*006c*/ 	.byte	0x03, 0x1b
        /*006e*/ 	.short	0x00ff


	//----- nvinfo : EIATTR_MERCURY_ISA_VERSION
	.align		4
        /*0070*/ 	.byte	0x03, 0x5f
        /*0072*/ 	.short	0x0101


	//----- nvinfo : EIATTR_VRC_CTA_INIT_COUNT
	.align		4
        /*0074*/ 	.byte	0x02, 0x4a
	.zero		1
	.zero		1


	//----- nvinfo : EIATTR_EXIT_INSTR_OFFSETS
	.align		4
        /*0078*/ 	.byte	0x04, 0x1c
        /*007a*/ 	.short	(.L_21 - .L_20)


	//   ....[0]....
.L_20:
        /*007c*/ 	.word	0x00000070


	//   ....[1]....
        /*0080*/ 	.word	0x00000ad0


	//----- nvinfo : EIATTR_CBANK_PARAM_SIZE
	.align		4
.L_21:
        /*0084*/ 	.byte	0x03, 0x19
        /*0086*/ 	.short	0x0028


	//----- nvinfo : EIATTR_PARAM_CBANK
	.align		4
        /*0088*/ 	.byte	0x04, 0x0a
        /*008a*/ 	.short	(.L_23 - .L_22)
	.align		4
.L_22:
        /*008c*/ 	.word	index@(.nv.constant0._Z11matvec_biasPfS_S_S_ii)
        /*0090*/ 	.short	0x0380
        /*0092*/ 	.short	0x0028


	//----- nvinfo : EIATTR_SW_WAR
	.align		4
.L_23:
        /*0094*/ 	.byte	0x04, 0x36
        /*0096*/ 	.short	(.L_25 - .L_24)
.L_24:
        /*0098*/ 	.word	0x00000008
.L_25:


//--------------------- .nv.callgraph             --------------------------
	.section	.nv.callgraph,"",@"SHT_CUDA_CALLGRAPH"
	.align	4
	.sectionentsize	8
	.align		4
        /*0000*/ 	.word	0x00000000
	.align		4
        /*0004*/ 	.word	0xffffffff
	.align		4
        /*0008*/ 	.word	0x00000000
	.align		4
        /*000c*/ 	.word	0xfffffffe
	.align		4
        /*0010*/ 	.word	0x00000000
	.align		4
        /*0014*/ 	.word	0xfffffffd
	.align		4
        /*0018*/ 	.word	0x00000000
	.align		4
        /*001c*/ 	.word	0xfffffffc


//--------------------- .text._Z11matvec_biasPfS_S_S_ii --------------------------
	.section	.text._Z11matvec_biasPfS_S_S_ii,"ax",@progbits
	.align	128
        .global         _Z11matvec_biasPfS_S_S_ii
        .type           _Z11matvec_biasPfS_S_S_ii,@function
        .size           _Z11matvec_biasPfS_S_S_ii,(.L_x_7 - _Z11matvec_biasPfS_S_S_ii)
        .other          _Z11matvec_biasPfS_S_S_ii,@"STO_CUDA_ENTRY STV_DEFAULT"
_Z11matvec_biasPfS_S_S_ii:
.text._Z11matvec_biasPfS_S_S_ii:
[----:B------:R-:W-:Y:S01]  /*0000*/  LDC R1, c[0x0][0x37c] ;  /* 0x0000df00ff017b82 */ /* 0x000fe20000000800 */
[----:B------:R-:W0:Y:S07]  /*0010*/  S2R R3, SR_TID.X ;  /* 0x0000000000037919 */ /* 0x000e2e0000002100 */
[----:B------:R-:W0:Y:S01]  /*0020*/  S2UR UR4, SR_CTAID.X ;  /* 0x00000000000479c3 */ /* 0x000e220000002500 */
[----:B------:R-:W1:Y:S07]  /*0030*/  LDCU UR5, c[0x0][0x3a0] ;  /* 0x00007400ff0577ac */ /* 0x000e6e0008000800 */
[----:B------:R-:W0:Y:S02]  /*0040*/  LDC R0, c[0x0][0x360] ;  /* 0x0000d800ff007b82 */ /* 0x000e240000000800 */
[----:B0-----:R-:W-:-:S05]  /*0050*/  IMAD R0, R0, UR4, R3 ;  /* 0x0000000400007c24 */ /* 0x001fca000f8e0203 */
[----:B-1----:R-:W-:-:S13]  /*0060*/  ISETP.GE.AND P0, PT, R0, UR5, PT ;  /* 0x0000000500007c0c */ /* 0x002fda000bf06270 */
[----:B------:R-:W-:Y:S05]  /*0070*/  @P0 EXIT ;  /* 0x000000000000094d */ /* 0x000fea0003800000 */
[----:B------:R-:W0:Y:S01]  /*0080*/  LDCU UR8, c[0x0][0x3a4] ;  /* 0x00007480ff0877ac */ /* 0x000e220008000800 */
[----:B------:R-:W-:Y:S01]  /*0090*/  HFMA2 R15, -RZ, RZ, 0, 0 ;  /* 0x00000000ff0f7431 */ /* 0x000fe200000001ff */
[----:B------:R-:W1:Y:S01]  /*00a0*/  LDCU.64 UR16, c[0x0][0x358] ;  /* 0x00006b00ff1077ac */ /* 0x000e620008000a00 */
[----:B0-----:R-:W-:-:S09]  /*00b0*/  UISETP.GE.AND UP0, UPT, UR8, 0x1, UPT ;  /* 0x000000010800788c */ /* 0x001fd2000bf06270 */
[----:B-1----:R-:W-:Y:S05]  /*00c0*/  BRA.U !UP0, `(.L_x_0) ;  /* 0x0000000908647547 */ /* 0x002fea000b800000 */
[----:B------:R-:W-:Y:S02]  /*00d0*/  UISETP.GE.U32.AND UP1, UPT, UR8, 0x10, UPT ;  /* 0x000000100800788c */ /* 0x000fe4000bf26070 */
[----:B------:R-:W-:Y:S01]  /*00e0*/  IMAD R7, R0, UR8, RZ ;  /* 0x0000000800077c24 */ /* 0x000fe2000f8e02ff */
[----:B------:R-:W-:Y:S01]  /*00f0*/  ULOP3.LUT UR9, UR8, 0xf, URZ, 0xc0, !UPT ;  /* 0x0000000f08097892 */ /* 0x000fe2000f8ec0ff */
[----:B------:R-:W-:Y:S02]  /*0100*/  MOV R15, RZ ;  /* 0x000000ff000f7202 */ /* 0x000fe40000000f00 */
[----:B------:R-:W-:Y:S01]  /*0110*/  MOV R8, RZ ;  /* 0x000000ff00087202 */ /* 0x000fe20000000f00 */
[----:B------:R-:W-:Y:S02]  /*0120*/  UISETP.NE.AND UP0, UPT, UR9, URZ, UPT ;  /* 0x000000ff0900728c */ /* 0x000fe4000bf05270 */
[----:B------:R-:W-:Y:S09]  /*0130*/  BRA.U !UP1, `(.L_x_1) ;  /* 0x0000000509147547 */ /* 0x000ff2000b800000 */
[----:B------:R-:W0:Y:S01]  /*0140*/  LDCU.128 UR12, c[0x0][0x380] ;  /* 0x00007000ff0c77ac */ /* 0x000e220008000c00 */
[----:B------:R-:W-:Y:S02]  /*0150*/  MOV R15, RZ ;  /* 0x000000ff000f7202 */ /* 0x000fe40000000f00 */
[----:B------:R-:W-:Y:S01]  /*0160*/  MOV R6, R7 ;  /* 0x0000000700067202 */ /* 0x000fe20000000f00 */
[----:B------:R-:W-:-:S04]  /*0170*/  ULOP3.LUT UR10, UR8, 0x7ffffff0, URZ, 0xc0, !UPT ;  /* 0x7ffffff0080a7892 */ /* 0x000fc8000f8ec0ff */
[----:B------:R-:W-:Y:S02]  /*0180*/  UIADD3 UR11, UPT, UPT, -UR10, URZ, URZ ;  /* 0x000000ff0a0b7290 */ /* 0x000fe4000fffe1ff */
[----:B------:R-:W-:Y:S01]  /*0190*/  MOV R8, UR10 ;  /* 0x0000000a00087c02 */ /* 0x000fe20008000f00 */
[----:B0-----:R-:W-:Y:S02]  /*01a0*/  UIADD3 UR4, UP2, UPT, UR14, 0x20, URZ ;  /* 0x000000200e047890 */ /* 0x001fe4000ff5e0ff */
[----:B------:R-:W-:Y:S02]  /*01b0*/  UIADD3 UR6, UP1, UPT, UR12, 0x20, URZ ;  /* 0x000000200c067890 */ /* 0x000fe4000ff3e0ff */
[----:B------:R-:W-:Y:S02]  /*01c0*/  UIADD3.X UR5, UPT, UPT, URZ, UR15, URZ, UP2, !UPT ;  /* 0x0000000fff057290 */ /* 0x000fe400097fe4ff */
[----:B------:R-:W-:Y:S01]  /*01d0*/  MOV R2, UR4 ;  /* 0x0000000400027c02 */ /* 0x000fe20008000f00 */
[----:B------:R-:W-:-:S03]  /*01e0*/  UIADD3.X UR7, UPT, UPT, URZ, UR13, URZ, UP1, !UPT ;  /* 0x0000000dff077290 */ /* 0x000fc60008ffe4ff */
[----:B------:R-:W-:-:S09]  /*01f0*/  MOV R3, UR5 ;  /* 0x0000000500037c02 */ /* 0x000fd20008000f00 */
.L_x_2:
[----:B------:R-:W-:Y:S01]  /*0200*/  MOV R4, UR6 ;  /* 0x0000000600047c02 */ /* 0x000fe20008000f00 */
[----:B------:R-:W2:Y:S01]  /*0210*/  LDG.E R17, desc[UR16][R2.64+-0x20] ;  /* 0xffffe01002117981 */ /* 0x000ea2000c1e1900 */
[----:B------:R-:W-:-:S03]  /*0220*/  MOV R5, UR7 ;  /* 0x0000000700057c02 */ /* 0x000fc60008000f00 */
[----:B------:R-:W3:Y:S01]  /*0230*/  LDG.E R25, desc[UR16][R2.64+-0x1c] ;  /* 0xffffe41002197981 */ /* 0x000ee2000c1e1900 */
[----:B------:R-:W-:-:S03]  /*0240*/  IMAD.WIDE R4, R6, 0x4, R4 ;  /* 0x0000000406047825 */ /* 0x000fc600078e0204 */
[----:B------:R-:W4:Y:S04]  /*0250*/  LDG.E R19, desc[UR16][R2.64+-0x18] ;  /* 0xffffe81002137981 */ /* 0x000f28000c1e1900 */
[----:B------:R-:W2:Y:S04]  /*0260*/  LDG.E R16, desc[UR16][R4.64+-0x20] ;  /* 0xffffe01004107981 */ /* 0x000ea8000c1e1900 */
[----:B------:R-:W3:Y:S04]  /*0270*/  LDG.E R18, desc[UR16][R4.64+-0x1c] ;  /* 0xffffe41004127981 */ /* 0x000ee8000c1e1900 */
[----:B------:R-:W4:Y:S04]  /*0280*/  LDG.E R20, desc[UR16][R4.64+-0x18] ;  /* 0xffffe81004147981 */ /* 0x000f28000c1e1900 */
[----:B------:R-:W5:Y:S04]  /*0290*/  LDG.E R22, desc[UR16][R2.64+-0x14] ;  /* 0xffffec1002167981 */ /* 0x000f68000c1e1900 */
        /* <DEDUP_REMOVED lines=8> */
[----:B------:R-:W5:Y:S01]  /*0320*/  LDG.E R14, desc[UR16][R4.64+-0x4] ;  /* 0xfffffc10040e7981 */ /* 0x000f62000c1e1900 */
[----:B--2---:R-:W-:-:S03]  /*0330*/  FFMA R17, R16, R17, R15 ;  /* 0x0000001110117223 */ /* 0x004fc6000000000f */
[----:B------:R-:W2:Y:S04]  /*0340*/  LDG.E R15, desc[UR16][R2.64] ;  /* 0x00000010020f7981 */ /* 0x000ea8000c1e1900 */
[----:B------:R-:W2:Y:S01]  /*0350*/  LDG.E R16, desc[UR16][R4.64] ;  /* 0x0000001004107981 */ /* 0x000ea2000c1e1900 */
[----:B---3--:R-:W-:-:S03]  /*0360*/  FFMA R25, R18, R25, R17 ;  /* 0x0000001912197223 */ /* 0x008fc60000000011 */
[----:B------:R-:W3:Y:S01]  /*0370*/  LDG.E R17, desc[UR16][R2.64+0x4] ;  /* 0x0000041002117981 */ /* 0x000ee2000c1e1900 */
[----:B----4-:R-:W-:-:S03]  /*0380*/  FFMA R26, R20, R19, R25 ;  /* 0x00000013141a7223 */ /* 0x010fc60000000019 */
[----:B------:R-:W3:Y:S04]  /*0390*/  LDG.E R18, desc[UR16][R4.64+0x4] ;  /* 0x0000041004127981 */ /* 0x000ee8000c1e1900 */
[----:B------:R-:W4:Y:S01]  /*03a0*/  LDG.E R20, desc[UR16][R2.64+0x8] ;  /* 0x0000081002147981 */ /* 0x000f22000c1e1900 */
[----:B-----5:R-:W-:-:S03]  /*03b0*/  FFMA R25, R21, R22, R26 ;  /* 0x0000001615197223 */ /* 0x020fc6000000001a */
[----:B------:R-:W4:Y:S04]  /*03c0*/  LDG.E R19, desc[UR16][R4.64+0x8] ;  /* 0x0000081004137981 */ /* 0x000f28000c1e1900 */
[----:B------:R-:W5:Y:S01]  /*03d0*/  LDG.E R22, desc[UR16][R2.64+0xc] ;  /* 0x00000c1002167981 */ /* 0x000f62000c1e1900 */
[----:B------:R-:W-:-:S03]  /*03e0*/  FFMA R25, R24, R23, R25 ;  /* 0x0000001718197223 */ /* 0x000fc60000000019 */
[----:B------:R-:W5:Y:S04]  /*03f0*/  LDG.E R21, desc[UR16][R4.64+0xc] ;  /* 0x00000c1004157981 */ /* 0x000f68000c1e1900 */
[----:B------:R-:W5:Y:S01]  /*0400*/  LDG.E R24, desc[UR16][R2.64+0x10] ;  /* 0x0000101002187981 */ /* 0x000f62000c1e1900 */
[----:B------:R-:W-:-:S03]  /*0410*/  FFMA R25, R10, R9, R25 ;  /* 0x000000090a197223 */ /* 0x000fc60000000019 */
[----:B------:R-:W5:Y:S04]  /*0420*/  LDG.E R23, desc[UR16][R4.64+0x10] ;  /* 0x0000101004177981 */ /* 0x000f68000c1e1900 */
[----:B------:R-:W5:Y:S01]  /*0430*/  LDG.E R10, desc[UR16][R2.64+0x14] ;  /* 0x00001410020a7981 */ /* 0x000f62000c1e1900 */
[----:B------:R-:W-:-:S03]  /*0440*/  FFMA R27, R12, R11, R25 ;  /* 0x0000000b0c1b7223 */ /* 0x000fc60000000019 */
[----:B------:R-:W5:Y:S04]  /*0450*/  LDG.E R9, desc[UR16][R4.64+0x14] ;  /* 0x0000141004097981 */ /* 0x000f68000c1e1900 */
[----:B------:R-:W5:Y:S04]  /*0460*/  LDG.E R11, desc[UR16][R2.64+0x18] ;  /* 0x00001810020b7981 */ /* 0x000f68000c1e1900 */
[----:B------:R-:W5:Y:S04]  /*0470*/  LDG.E R12, desc[UR16][R4.64+0x18] ;  /* 0x00001810040c7981 */ /* 0x000f68000c1e1900 */
[----:B------:R-:W5:Y:S04]  /*0480*/  LDG.E R25, desc[UR16][R4.64+0x1c] ;  /* 0x00001c1004197981 */ /* 0x000f68000c1e1900 */
[----:B------:R0:W5:Y:S01]  /*0490*/  LDG.E R26, desc[UR16][R2.64+0x1c] ;  /* 0x00001c10021a7981 */ /* 0x000162000c1e1900 */
[----:B------:R-:W-:Y:S01]  /*04a0*/  FFMA R13, R14, R13, R27 ;  /* 0x0000000d0e0d7223 */ /* 0x000fe2000000001b */
[----:B------:R-:W-:-:S04]  /*04b0*/  UIADD3 UR11, UPT, UPT, UR11, 0x10, URZ ;  /* 0x000000100b0b7890 */ /* 0x000fc8000fffe0ff */
[----:B------:R-:W-:Y:S01]  /*04c0*/  UISETP.NE.AND UP1, UPT, UR11, URZ, UPT ;  /* 0x000000ff0b00728c */ /* 0x000fe2000bf25270 */
[----:B0-----:R-:W-:Y:S02]  /*04d0*/  IADD3 R2, P0, PT, R2, 0x40, RZ ;  /* 0x0000004002027810 */ /* 0x001fe40007f1e0ff */
[----:B------:R-:W-:Y:S02]  /*04e0*/  IADD3 R6, PT, PT, R6, 0x10, RZ ;  /* 0x0000001006067810 */ /* 0x000fe40007ffe0ff */
[----:B------:R-:W-:Y:S01]  /*04f0*/  IADD3.X R3, PT, PT, RZ, R3, RZ, P0, !PT ;  /* 0x00000003ff037210 */ /* 0x000fe200007fe4ff */
[----:B--2---:R-:W-:-:S04]  /*0500*/  FFMA R13, R16, R15, R13 ;  /* 0x0000000f100d7223 */ /* 0x004fc8000000000d */
[----:B---3--:R-:W-:-:S04]  /*0510*/  FFMA R18, R18, R17, R13 ;  /* 0x0000001112127223 */ /* 0x008fc8000000000d */
[----:B----4-:R-:W-:-:S04]  /*0520*/  FFMA R18, R19, R20, R18 ;  /* 0x0000001413127223 */ /* 0x010fc80000000012 */
[----:B-----5:R-:W-:-:S04]  /*0530*/  FFMA R18, R21, R22, R18 ;  /* 0x0000001615127223 */ /* 0x020fc80000000012 */
[----:B------:R-:W-:-:S04]  /*0540*/  FFMA R18, R23, R24, R18 ;  /* 0x0000001817127223 */ /* 0x000fc80000000012 */
[----:B------:R-:W-:-:S04]  /*0550*/  FFMA R9, R9, R10, R18 ;  /* 0x0000000a09097223 */ /* 0x000fc80000000012 */
[----:B------:R-:W-:-:S04]  /*0560*/  FFMA R12, R12, R11, R9 ;  /* 0x0000000b0c0c7223 */ /* 0x000fc80000000009 */
[----:B------:R-:W-:Y:S01]  /*0570*/  FFMA R15, R25, R26, R12 ;  /* 0x0000001a190f7223 */ /* 0x000fe2000000000c */
[----:B------:R-:W-:Y:S06]  /*0580*/  BRA.U UP1, `(.L_x_2) ;  /* 0xfffffffd011c7547 */ /* 0x000fec000b83ffff */
.L_x_1:
[----:B------:R-:W-:Y:S05]  /*0590*/  BRA.U !UP0, `(.L_x_0) ;  /* 0x0000000508307547 */ /* 0x000fea000b800000 */
[----:B------:R-:W-:Y:S02]  /*05a0*/  UISETP.GE.U32.AND UP0, UPT, UR9, 0x8, UPT ;  /* 0x000000080900788c */ /* 0x000fe4000bf06070 */
[----:B------:R-:W-:-:S04]  /*05b0*/  ULOP3.LUT UR5, UR8, 0x7, URZ, 0xc0, !UPT ;  /* 0x0000000708057892 */ /* 0x000fc8000f8ec0ff */
[----:B------:R-:W-:-:S03]  /*05c0*/  UISETP.NE.AND UP1, UPT, UR5, URZ, UPT ;  /* 0x000000ff0500728c */ /* 0x000fc6000bf25270 */
[----:B------:R-:W-:Y:S08]  /*05d0*/  BRA.U !UP0, `(.L_x_3) ;  /* 0x0000000108787547 */ /* 0x000ff0000b800000 */
[----:B------:R-:W0:Y:S01]  /*05e0*/  LDC.64 R2, c[0x0][0x380] ;  /* 0x0000e000ff027b82 */ /* 0x000e220000000a00 */
[----:B------:R-:W-:-:S07]  /*05f0*/  IADD3 R9, PT, PT, R7, R8, RZ ;  /* 0x0000000807097210 */ /* 0x000fce0007ffe0ff */
[----:B------:R-:W1:Y:S01]  /*0600*/  LDC.64 R4, c[0x0][0x388] ;  /* 0x0000e200ff047b82 */ /* 0x000e620000000a00 */
[----:B0-----:R-:W-:-:S05]  /*0610*/  IMAD.WIDE R2, R9, 0x4, R2 ;  /* 0x0000000409027825 */ /* 0x001fca00078e0202 */
[----:B------:R-:W2:Y:S01]  /*0620*/  LDG.E R10, desc[UR16][R2.64] ;  /* 0x00000010020a7981 */ /* 0x000ea2000c1e1900 */
[----:B-1----:R-:W-:-:S03]  /*0630*/  IMAD.WIDE.U32 R4, R8, 0x4, R4 ;  /* 0x0000000408047825 */ /* 0x002fc600078e0004 */
[----:B------:R-:W3:Y:S04]  /*0640*/  LDG.E R13, desc[UR16][R2.64+0x4] ;  /* 0x00000410020d7981 */ /* 0x000ee8000c1e1900 */
[----:B------:R-:W2:Y:S04]  /*0650*/  LDG.E R11, desc[UR16][R4.64] ;  /* 0x00000010040b7981 */ /* 0x000ea8000c1e1900 */
[----:B------:R-:W3:Y:S04]  /*0660*/  LDG.E R12, desc[UR16][R4.64+0x4] ;  /* 0x00000410040c7981 */ /* 0x000ee8000c1e1900 */
[----:B------:R-:W4:Y:S04]  /*0670*/  LDG.E R17, desc[UR16][R2.64+0x8] ;  /* 0x0000081002117981 */ /* 0x000f28000c1e1900 */
        /* <DEDUP_REMOVED lines=11> */
[----:B------:R-:W-:Y:S01]  /*0730*/  IADD3 R8, PT, PT, R8, 0x8, RZ ;  /* 0x0000000808087810 */ /* 0x000fe20007ffe0ff */
[----:B--2---:R-:W-:-:S04]  /*0740*/  FFMA R10, R10, R11, R15 ;  /* 0x0000000b0a0a7223 */ /* 0x004fc8000000000f */
[----:B---3--:R-:W-:-:S04]  /*0750*/  FFMA R10, R13, R12, R10 ;  /* 0x0000000c0d0a7223 */ /* 0x008fc8000000000a */
[----:B----4-:R-:W-:-:S04]  /*0760*/  FFMA R10, R17, R14, R10 ;  /* 0x0000000e110a7223 */ /* 0x010fc8000000000a */
[----:B-----5:R-:W-:-:S04]  /*0770*/  FFMA R10, R19, R16, R10 ;  /* 0x00000010130a7223 */ /* 0x020fc8000000000a */
[----:B------:R-:W-:-:S04]  /*0780*/  FFMA R10, R21, R18, R10 ;  /* 0x00000012150a7223 */ /* 0x000fc8000000000a */
[----:B------:R-:W-:-:S04]  /*0790*/  FFMA R23, R23, R20, R10 ;  /* 0x0000001417177223 */ /* 0x000fc8000000000a */
[----:B------:R-:W-:-:S04]  /*07a0*/  FFMA R6, R6, R9, R23 ;  /* 0x0000000906067223 */ /* 0x000fc80000000017 */
[----:B------:R-:W-:-:S07]  /*07b0*/  FFMA R15, R25, R22, R6 ;  /* 0x00000016190f7223 */ /* 0x000fce0000000006 */
.L_x_3:
        /* <DEDUP_REMOVED lines=17> */
[----:B------:R-:W5:Y:S01]  /*08d0*/  LDG.E R14, desc[UR16][R4.64+0xc] ;  /* 0x00000c10040e7981 */ /* 0x000f62000c1e1900 */
[----:B------:R-:W-:Y:S01]  /*08e0*/  IADD3 R8, PT, PT, R8, 0x4, RZ ;  /* 0x0000000408087810 */ /* 0x000fe20007ffe0ff */
[----:B--2---:R-:W-:-:S04]  /*08f0*/  FFMA R6, R6, R9, R15 ;  /* 0x0000000906067223 */ /* 0x004fc8000000000f */
[----:B---3--:R-:W-:-:S04]  /*0900*/  FFMA R6, R11, R10, R6 ;  /* 0x0000000a0b067223 */ /* 0x008fc80000000006 */
[----:B----4-:R-:W-:-:S04]  /*0910*/  FFMA R6, R13, R12, R6 ;  /* 0x0000000c0d067223 */ /* 0x010fc80000000006 */
[----:B-----5:R-:W-:-:S07]  /*0920*/  FFMA R15, R17, R14, R6 ;  /* 0x0000000e110f7223 */ /* 0x020fce0000000006 */
.L_x_4:
[----:B------:R-:W-:Y:S05]  /*0930*/  BRA.U !UP1, `(.L_x_0) ;  /* 0x0000000109487547 */ /* 0x000fea000b800000 */
[----:B------:R-:W0:Y:S01]  /*0940*/  LDC.64 R2, c[0x0][0x388] ;  /* 0x0000e200ff027b82 */ /* 0x000e220000000a00 */
[----:B------:R-:W-:Y:S01]  /*0950*/  IADD3 R7, PT, PT, R7, R8, RZ ;  /* 0x0000000807077210 */ /* 0x000fe20007ffe0ff */
[----:B------:R-:W-:-:S06]  /*0960*/  UIADD3 UR4, UPT, UPT, -UR4, URZ, URZ ;  /* 0x000000ff04047290 */ /* 0x000fcc000fffe1ff */
[----:B------:R-:W1:Y:S01]  /*0970*/  LDC.64 R10, c[0x0][0x380] ;  /* 0x0000e000ff0a7b82 */ /* 0x000e620000000a00 */
[----:B0-----:R-:W-:-:S03]  /*0980*/  IMAD.WIDE.U32 R2, R8, 0x4, R2 ;  /* 0x0000000408027825 */ /* 0x001fc600078e0002 */
[----:B------:R-:W-:Y:S02]  /*0990*/  MOV R6, R2 ;  /* 0x0000000200067202 */ /* 0x000fe40000000f00 */
[----:B------:R-:W-:-:S07]  /*09a0*/  MOV R5, R3 ;  /* 0x0000000300057202 */ /* 0x000fce0000000f00 */
.L_x_5:
[----:B-1----:R-:W-:Y:S01]  /*09b0*/  IMAD.WIDE R2, R7, 0x4, R10 ;  /* 0x0000000407027825 */ /* 0x002fe200078e020a */
[----:B------:R-:W-:-:S05]  /*09c0*/  MOV R4, R6 ;  /* 0x0000000600047202 */ /* 0x000fca0000000f00 */
[----:B------:R-:W2:Y:S04]  /*09d0*/  LDG.E R2, desc[UR16][R2.64] ;  /* 0x0000001002027981 */ /* 0x000ea8000c1e1900 */
[----:B------:R0:W2:Y:S01]  /*09e0*/  LDG.E R4, desc[UR16][R4.64] ;  /* 0x0000001004047981 */ /* 0x0000a2000c1e1900 */
[----:B------:R-:W-:Y:S01]  /*09f0*/  UIADD3 UR4, UPT, UPT, UR4, 0x1, URZ ;  /* 0x0000000104047890 */ /* 0x000fe2000fffe0ff */
[----:B------:R-:W-:Y:S02]  /*0a00*/  IADD3 R6, P0, PT, R6, 0x4, RZ ;  /* 0x0000000406067810 */ /* 0x000fe40007f1e0ff */
[----:B------:R-:W-:Y:S01]  /*0a10*/  IADD3 R7, PT, PT, R7, 0x1, RZ ;  /* 0x0000000107077810 */ /* 0x000fe20007ffe0ff */
[----:B------:R-:W-:Y:S01]  /*0a20*/  UISETP.NE.AND UP0, UPT, UR4, URZ, UPT ;  /* 0x000000ff0400728c */ /* 0x000fe2000bf05270 */
[----:B0-----:R-:W-:Y:S01]  /*0a30*/  IADD3.X R5, PT, PT, RZ, R5, RZ, P0, !PT ;  /* 0x00000005ff057210 */ /* 0x001fe200007fe4ff */
[----:B--2---:R-:W-:-:S07]  /*0a40*/  FFMA R15, R2, R4, R15 ;  /* 0x00000004020f7223 */ /* 0x004fce000000000f */
[----:B------:R-:W-:Y:S05]  /*0a50*/  BRA.U UP0, `(.L_x_5) ;  /* 0xfffffffd00d47547 */ /* 0x000fea000b83ffff */
.L_x_0:
[----:B------:R-:W0:Y:S08]  /*0a60*/  LDC.64 R2, c[0x0][0x390] ;  /* 0x0000e400ff027b82 */ /* 0x000e300000000a00 */
[----:B------:R-:W1:Y:S01]  /*0a70*/  LDC.64 R4, c[0x0][0x398] ;  /* 0x0000e600ff047b82 */ /* 0x000e620000000a00 */
[----:B0-----:R-:W-:-:S06]  /*0a80*/  IMAD.WIDE R2, R0, 0x4, R2 ;  /* 0x0000000400027825 */ /* 0x001fcc00078e0202 */
[----:B------:R-:W2:Y:S01]  /*0a90*/  LDG.E R2, desc[UR16][R2.64] ;  /* 0x0000001002027981 */ /* 0x000ea2000c1e1900 */
[----:B-1----:R-:W-:-:S04]  /*0aa0*/  IMAD.WIDE R4, R0, 0x4, R4 ;  /* 0x0000000400047825 */ /* 0x002fc800078e0204 */
[----:B--2---:R-:W-:-:S05]  /*0ab0*/  FADD R15, R2, R15 ;  /* 0x0000000f020f7221 */ /* 0x004fca0000000000 */
[----:B------:R-:W-:Y:S01]  /*0ac0*/  STG.E desc[UR16][R4.64], R15 ;  /* 0x0000000f04007986 */ /* 0x000fe2000c101910 */
[----:B------:R-:W-:Y:S05]  /*0ad0*/  EXIT ;  /* 0x000000000000794d */ /* 0x000fea0003800000 */
.L_x_6:
[----:B------:R-:W-:-:S00]  /*0ae0*/  BRA `(.L_x_6) ;  /* 0xfffffffc00fc7947 */ /* 0x000fc0000383ffff */
[----:B------:R-:W-:-:S00]  /*0af0*/  NOP ;  /* 0x0000000000007918 */ /* 0x000fc00000000000 */
        /* <DEDUP_REMOVED lines=8> */
.L_x_7:


//--------------------- .nv.shared.reserved.0     --------------------------
	.section	.nv.shared.reserved.0,"aw",@nobits
	.weak		__nv_reservedSMEM_offset_0_alias
	.size		__nv_reservedSMEM_offset_0_alias, 0, 64
	.other		__nv_reservedSMEM_offset_0_alias,@"STO_CUDA_RESERVED_SHARED STV_DEFAULT"
__nv_reservedSMEM_offset_0_alias:
	.zero		0
	.zero		64


//--------------------- .nv.constant0._Z11matvec_biasPfS_S_S_ii --------------------------
	.section	.nv.constant0._Z11matvec_biasPfS_S_S_ii,"a",@progbits
	.sectionflags	@""
	.align	4
.nv.constant0._Z11matvec_biasPfS_S_S_ii:
	.zero		936


//--------------------- SYMBOLS --------------------------

	.type		.nv.reservedSmem.offset0,@object
	.size		.nv.reservedSmem.offset0,0x4
